//
// Generated by NVIDIA NVVM Compiler
//
// Compiler Build ID: CL-36424714
// Cuda compilation tools, release 13.0, V13.0.88
// Based on NVVM 20.0.0
//

.version 9.0
.target sm_100
.address_size 64

	// .globl	_Z17reduction_kernel2PdPKdl
// _ZZ17reduction_kernel2PdPKdlE4smem has been demoted

.visible .entry _Z17reduction_kernel2PdPKdl(
	.param .u64 .ptr .align 1 _Z17reduction_kernel2PdPKdl_param_0,
	.param .u64 .ptr .align 1 _Z17reduction_kernel2PdPKdl_param_1,
	.param .u64 _Z17reduction_kernel2PdPKdl_param_2
)
{
	.reg .pred 	%p<8>;
	.reg .b32 	%r<8>;
	.reg .b64 	%rd<12>;
	.reg .b64 	%fd<32>;
	// demoted variable
	.shared .align 8 .b8 _ZZ17reduction_kernel2PdPKdlE4smem[8192];
	ld.param.u64 	%rd2, [_Z17reduction_kernel2PdPKdl_param_0];
	ld.param.u64 	%rd3, [_Z17reduction_kernel2PdPKdl_param_1];
	ld.param.u64 	%rd4, [_Z17reduction_kernel2PdPKdl_param_2];
	mov.u32 	%r1, %ctaid.x;
	mov.u32 	%r4, %ntid.x;
	mov.u32 	%r2, %tid.x;
	mad.lo.s32 	%r5, %r1, %r4, %r2;
	cvt.s64.s32 	%rd1, %r5;
	setp.le.s64 	%p1, %rd4, %rd1;
	shl.b32 	%r6, %r2, 3;
	mov.u32 	%r7, _ZZ17reduction_kernel2PdPKdlE4smem;
	add.s32 	%r3, %r7, %r6;
	@%p1 bra 	$L__BB0_2;
	cvta.to.global.u64 	%rd6, %rd3;
	shl.b64 	%rd7, %rd1, 3;
	add.s64 	%rd8, %rd6, %rd7;
	ld.global.f64 	%fd1, [%rd8];
	st.shared.f64 	[%r3], %fd1;
	bra.uni 	$L__BB0_3;
$L__BB0_2:
	mov.b64 	%rd5, 0;
	st.shared.u64 	[%r3], %rd5;
$L__BB0_3:
	bar.sync 	0;
	setp.gt.u32 	%p2, %r2, 511;
	@%p2 bra 	$L__BB0_5;
	ld.shared.f64 	%fd2, [%r3+4096];
	ld.shared.f64 	%fd3, [%r3];
	add.f64 	%fd4, %fd2, %fd3;
	st.shared.f64 	[%r3], %fd4;
$L__BB0_5:
	bar.sync 	0;
	setp.gt.u32 	%p3, %r2, 255;
	@%p3 bra 	$L__BB0_7;
	ld.shared.f64 	%fd5, [%r3+2048];
	ld.shared.f64 	%fd6, [%r3];
	add.f64 	%fd7, %fd5, %fd6;
	st.shared.f64 	[%r3], %fd7;
$L__BB0_7:
	bar.sync 	0;
	setp.gt.u32 	%p4, %r2, 127;
	@%p4 bra 	$L__BB0_9;
	ld.shared.f64 	%fd8, [%r3+1024];
	ld.shared.f64 	%fd9, [%r3];
	add.f64 	%fd10, %fd8, %fd9;
	st.shared.f64 	[%r3], %fd10;
$L__BB0_9:
	bar.sync 	0;
	setp.gt.u32 	%p5, %r2, 63;
	@%p5 bra 	$L__BB0_11;
	ld.shared.f64 	%fd11, [%r3+512];
	ld.shared.f64 	%fd12, [%r3];
	add.f64 	%fd13, %fd11, %fd12;
	st.shared.f64 	[%r3], %fd13;
$L__BB0_11:
	bar.sync 	0;
	setp.gt.u32 	%p6, %r2, 31;
	@%p6 bra 	$L__BB0_14;
	ld.shared.f64 	%fd14, [%r3+256];
	ld.shared.f64 	%fd15, [%r3];
	add.f64 	%fd16, %fd14, %fd15;
	st.shared.f64 	[%r3], %fd16;
	bar.warp.sync 	-1;
	ld.shared.f64 	%fd17, [%r3+128];
	ld.shared.f64 	%fd18, [%r3];
	add.f64 	%fd19, %fd17, %fd18;
	st.shared.f64 	[%r3], %fd19;
	bar.warp.sync 	-1;
	ld.shared.f64 	%fd20, [%r3+64];
	ld.shared.f64 	%fd21, [%r3];
	add.f64 	%fd22, %fd20, %fd21;
	st.shared.f64 	[%r3], %fd22;
	bar.warp.sync 	-1;
	ld.shared.f64 	%fd23, [%r3+32];
	ld.shared.f64 	%fd24, [%r3];
	add.f64 	%fd25, %fd23, %fd24;
	st.shared.f64 	[%r3], %fd25;
	bar.warp.sync 	-1;
	ld.shared.f64 	%fd26, [%r3+16];
	ld.shared.f64 	%fd27, [%r3];
	add.f64 	%fd28, %fd26, %fd27;
	st.shared.f64 	[%r3], %fd28;
	bar.warp.sync 	-1;
	setp.ne.s32 	%p7, %r2, 0;
	@%p7 bra 	$L__BB0_14;
	ld.shared.f64 	%fd29, [_ZZ17reduction_kernel2PdPKdlE4smem];
	ld.shared.f64 	%fd30, [_ZZ17reduction_kernel2PdPKdlE4smem+8];
	add.f64 	%fd31, %fd29, %fd30;
	cvta.to.global.u64 	%rd9, %rd2;
	mul.wide.u32 	%rd10, %r1, 8;
	add.s64 	%rd11, %rd9, %rd10;
	st.global.f64 	[%rd11], %fd31;
$L__BB0_14:
	ret;

}
	// .globl	_Z11mult_kernelPdS_S_l
.visible .entry _Z11mult_kernelPdS_S_l(
	.param .u64 .ptr .align 1 _Z11mult_kernelPdS_S_l_param_0,
	.param .u64 .ptr .align 1 _Z11mult_kernelPdS_S_l_param_1,
	.param .u64 .ptr .align 1 _Z11mult_kernelPdS_S_l_param_2,
	.param .u64 _Z11mult_kernelPdS_S_l_param_3
)
{
	.reg .pred 	%p<2>;
	.reg .b32 	%r<5>;
	.reg .b64 	%rd<13>;
	.reg .b64 	%fd<4>;

	ld.param.u64 	%rd2, [_Z11mult_kernelPdS_S_l_param_0];
	ld.param.u64 	%rd3, [_Z11mult_kernelPdS_S_l_param_1];
	ld.param.u64 	%rd4, [_Z11mult_kernelPdS_S_l_param_2];
	ld.param.u64 	%rd5, [_Z11mult_kernelPdS_S_l_param_3];
	mov.u32 	%r1, %ctaid.x;
	mov.u32 	%r2, %ntid.x;
	mov.u32 	%r3, %tid.x;
	mad.lo.s32 	%r4, %r1, %r2, %r3;
	cvt.s64.s32 	%rd1, %r4;
	setp.le.s64 	%p1, %rd5, %rd1;
	@%p1 bra 	$L__BB1_2;
	cvta.to.global.u64 	%rd6, %rd2;
	cvta.to.global.u64 	%rd7, %rd3;
	cvta.to.global.u64 	%rd8, %rd4;
	shl.b64 	%rd9, %rd1, 3;
	add.s64 	%rd10, %rd6, %rd9;
	ld.global.f64 	%fd1, [%rd10];
	add.s64 	%rd11, %rd7, %rd9;
	ld.global.f64 	%fd2, [%rd11];
	mul.f64 	%fd3, %fd1, %fd2;
	add.s64 	%rd12, %rd8, %rd9;
	st.global.f64 	[%rd12], %fd3;
$L__BB1_2:
	ret;

}


// ===== COMPILED SASS (sm_100) =====

	.target	sm_100

	.elftype	@"ET_EXEC"


//--------------------- .note.nv.tkinfo           --------------------------
	.section	.note.nv.tkinfo,"",@"SHT_NOTE"
	.sectionflags	@"SHF_NOTE_NV_TKINFO"
	.tkinfo
        /*0018*/ 	.word	0x00000002
        /*0030*/ 	.string	""
        /*0030*/ 	.string	"ptxas"
        /*0030*/ 	.string	"Cuda compilation tools, release 13.0, V13.0.88"
        /*0030*/ 	.string	"Build cuda_13.0.r13.0/compiler.36424714_0"
        /*0030*/ 	.string	"-arch sm_100 -m 64 "



//--------------------- .note.nv.cuinfo           --------------------------
	.section	.note.nv.cuinfo,"",@"SHT_NOTE"
	.sectionflags	@"SHF_NOTE_NV_CUINFO"
        /*0018*/ 	.short	0x0002
        /*001a*/ 	.short	0x0064
        /*001c*/ 	.short	0x0082
	.zero		2


//--------------------- .nv.info                  --------------------------
	.section	.nv.info,"",@"SHT_CUDA_INFO"
	.align	4


	//----- nvinfo : EIATTR_REGCOUNT
	.align		4
        /*0000*/ 	.byte	0x04, 0x2f
        /*0002*/ 	.short	(.L_1 - .L_0)
	.align		4
.L_0:
        /*0004*/ 	.word	index@(_Z17reduction_kernel2PdPKdl)
        /*0008*/ 	.word	0x0000000e


	//----- nvinfo : EIATTR_FRAME_SIZE
	.align		4
.L_1:
        /*000c*/ 	.byte	0x04, 0x11
        /*000e*/ 	.short	(.L_3 - .L_2)
	.align		4
.L_2:
        /*0010*/ 	.word	index@(_Z17reduction_kernel2PdPKdl)
        /*0014*/ 	.word	0x00000000


	//----- nvinfo : EIATTR_REGCOUNT
	.align		4
.L_3:
        /*0018*/ 	.byte	0x04, 0x2f
        /*001a*/ 	.short	(.L_5 - .L_4)
	.align		4
.L_4:
        /*001c*/ 	.word	index@(_Z11mult_kernelPdS_S_l)
        /*0020*/ 	.word	0x0000000c


	//----- nvinfo : EIATTR_FRAME_SIZE
	.align		4
.L_5:
        /*0024*/ 	.byte	0x04, 0x11
        /*0026*/ 	.short	(.L_7 - .L_6)
	.align		4
.L_6:
        /*0028*/ 	.word	index@(_Z11mult_kernelPdS_S_l)
        /*002c*/ 	.word	0x00000000


	//----- nvinfo : EIATTR_MIN_STACK_SIZE
	.align		4
.L_7:
        /*0030*/ 	.byte	0x04, 0x12
        /*0032*/ 	.short	(.L_9 - .L_8)
	.align		4
.L_8:
        /*0034*/ 	.word	index@(_Z11mult_kernelPdS_S_l)
        /*0038*/ 	.word	0x00000000


	//----- nvinfo : EIATTR_MIN_STACK_SIZE
	.align		4
.L_9:
        /*003c*/ 	.byte	0x04, 0x12
        /*003e*/ 	.short	(.L_11 - .L_10)
	.align		4
.L_10:
        /*0040*/ 	.word	index@(_Z17reduction_kernel2PdPKdl)
        /*0044*/ 	.word	0x00000000
.L_11:


//--------------------- .nv.compat                --------------------------
	.section	.nv.compat,"",@"SHT_CUDA_COMPAT_INFO"
	.align	4
        /*0000*/ 	.byte	0x02, 0x09, 0x00, 0x00, 0x02, 0x02, 0x01, 0x00, 0x02, 0x05, 0x05, 0x00, 0x03, 0x07, 0x01, 0x01
        /*0010*/ 	.byte	0x02, 0x03, 0x00, 0x00, 0x02, 0x06, 0x01, 0x00, 0x04, 0x0b, 0x08, 0x00, 0x01, 0x00, 0x00, 0x00
        /*0020*/ 	.byte	0x00, 0x00, 0x00, 0x00


//--------------------- .nv.info._Z11mult_kernelPdS_S_l --------------------------
	.section	.nv.info._Z11mult_kernelPdS_S_l,"",@"SHT_CUDA_INFO"
	.sectionflags	@""
	.align	4


	//----- nvinfo : EIATTR_CUDA_API_VERSION
	.align		4
        /*0000*/ 	.byte	0x04, 0x37
        /*0002*/ 	.short	(.L_13 - .L_12)
.L_12:
        /*0004*/ 	.word	0x00000082


	//----- nvinfo : EIATTR_KPARAM_INFO
	.align		4
.L_13:
        /*0008*/ 	.byte	0x04, 0x17
        /*000a*/ 	.short	(.L_15 - .L_14)
.L_14:
        /*000c*/ 	.word	0x00000000
        /*0010*/ 	.short	0x0003
        /*0012*/ 	.short	0x0018
        /*0014*/ 	.byte	0x00, 0xf0, 0x21, 0x00


	//----- nvinfo : EIATTR_KPARAM_INFO
	.align		4
.L_15:
        /*0018*/ 	.byte	0x04, 0x17
        /*001a*/ 	.short	(.L_17 - .L_16)
.L_16:
        /*001c*/ 	.word	0x00000000
        /*0020*/ 	.short	0x0002
        /*0022*/ 	.short	0x0010
        /*0024*/ 	.byte	0x00, 0xf5, 0x21, 0x00


	//----- nvinfo : EIATTR_KPARAM_INFO
	.align		4
.L_17:
        /*0028*/ 	.byte	0x04, 0x17
        /*002a*/ 	.short	(.L_19 - .L_18)
.L_18:
        /*002c*/ 	.word	0x00000000
        /*0030*/ 	.short	0x0001
        /*0032*/ 	.short	0x0008
        /*0034*/ 	.byte	0x00, 0xf5, 0x21, 0x00


	//----- nvinfo : EIATTR_KPARAM_INFO
	.align		4
.L_19:
        /*0038*/ 	.byte	0x04, 0x17
        /*003a*/ 	.short	(.L_21 - .L_20)
.L_20:
        /*003c*/ 	.word	0x00000000
        /*0040*/ 	.short	0x0000
        /*0042*/ 	.short	0x0000
        /*0044*/ 	.byte	0x00, 0xf5, 0x21, 0x00


	//----- nvinfo : EIATTR_SPARSE_MMA_MASK
	.align		4
.L_21:
        /*0048*/ 	.byte	0x03, 0x50
        /*004a*/ 	.short	0x0000


	//----- nvinfo : EIATTR_MAXREG_COUNT
	.align		4
        /*004c*/ 	.byte	0x03, 0x1b
        /*004e*/ 	.short	0x00ff


	//----- nvinfo : EIATTR_MERCURY_ISA_VERSION
	.align		4
        /*0050*/ 	.byte	0x03, 0x5f
        /*0052*/ 	.short	0x0101


	//----- nvinfo : EIATTR_VRC_CTA_INIT_COUNT
	.align		4
        /*0054*/ 	.byte	0x02, 0x4a
	.zero		1
	.zero		1


	//----- nvinfo : EIATTR_EXIT_INSTR_OFFSETS
	.align		4
        /*0058*/ 	.byte	0x04, 0x1c
        /*005a*/ 	.short	(.L_23 - .L_22)


	//   ....[0]....
.L_22:
        /*005c*/ 	.word	0x00000090


	//   ....[1]....
        /*0060*/ 	.word	0x00000190


	//----- nvinfo : EIATTR_CBANK_PARAM_SIZE
	.align		4
.L_23:
        /*0064*/ 	.byte	0x03, 0x19
        /*0066*/ 	.short	0x0020


	//----- nvinfo : EIATTR_PARAM_CBANK
	.align		4
        /*0068*/ 	.byte	0x04, 0x0a
        /*006a*/ 	.short	(.L_25 - .L_24)
	.align		4
.L_24:
        /*006c*/ 	.word	index@(.nv.constant0._Z11mult_kernelPdS_S_l)
        /*0070*/ 	.short	0x0380
        /*0072*/ 	.short	0x0020


	//----- nvinfo : EIATTR_SW_WAR
	.align		4
.L_25:
        /*0074*/ 	.byte	0x04, 0x36
        /*0076*/ 	.short	(.L_27 - .L_26)
.L_26:
        /*0078*/ 	.word	0x00000008
.L_27:


//--------------------- .nv.info._Z17reduction_kernel2PdPKdl --------------------------
	.section	.nv.info._Z17reduction_kernel2PdPKdl,"",@"SHT_CUDA_INFO"
	.sectionflags	@""
	.align	4


	//----- nvinfo : EIATTR_CUDA_API_VERSION
	.align		4
        /*0000*/ 	.byte	0x04, 0x37
        /*0002*/ 	.short	(.L_29 - .L_28)
.L_28:
        /*0004*/ 	.word	0x00000082


	//----- nvinfo : EIATTR_KPARAM_INFO
	.align		4
.L_29:
        /*0008*/ 	.byte	0x04, 0x17
        /*000a*/ 	.short	(.L_31 - .L_30)
.L_30:
        /*000c*/ 	.word	0x00000000
        /*0010*/ 	.short	0x0002
        /*0012*/ 	.short	0x0010
        /*0014*/ 	.byte	0x00, 0xf0, 0x21, 0x00


	//----- nvinfo : EIATTR_KPARAM_INFO
	.align		4
.L_31:
        /*0018*/ 	.byte	0x04, 0x17
        /*001a*/ 	.short	(.L_33 - .L_32)
.L_32:
        /*001c*/ 	.word	0x00000000
        /*0020*/ 	.short	0x0001
        /*0022*/ 	.short	0x0008
        /*0024*/ 	.byte	0x00, 0xf5, 0x21, 0x00


	//----- nvinfo : EIATTR_KPARAM_INFO
	.align		4
.L_33:
        /*0028*/ 	.byte	0x04, 0x17
        /*002a*/ 	.short	(.L_35 - .L_34)
.L_34:
        /*002c*/ 	.word	0x00000000
        /*0030*/ 	.short	0x0000
        /*0032*/ 	.short	0x0000
        /*0034*/ 	.byte	0x00, 0xf5, 0x21, 0x00


	//----- nvinfo : EIATTR_SPARSE_MMA_MASK
	.align		4
.L_35:
        /*0038*/ 	.byte	0x03, 0x50
        /*003a*/ 	.short	0x0000


	//----- nvinfo : EIATTR_MAXREG_COUNT
	.align		4
        /*003c*/ 	.byte	0x03, 0x1b
        /*003e*/ 	.short	0x00ff


	//----- nvinfo : EIATTR_NUM_BARRIERS
	.align		4
        /*0040*/ 	.byte	0x02, 0x4c
        /*0042*/ 	.byte	0x01
	.zero		1


	//----- nvinfo : EIATTR_MERCURY_ISA_VERSION
	.align		4
        /*0044*/ 	.byte	0x03, 0x5f
        /*0046*/ 	.short	0x0101


	//----- nvinfo : EIATTR_COOP_GROUP_MASK_REGIDS
	.align		4
        /*0048*/ 	.byte	0x04, 0x29
        /*004a*/ 	.short	(.L_37 - .L_36)


	//   ....[0]....
.L_36:
        /*004c*/ 	.word	0xffffffff


	//   ....[1]....
        /*0050*/ 	.word	0xffffffff


	//   ....[2]....
        /*0054*/ 	.word	0xffffffff


	//   ....[3]....
        /*0058*/ 	.word	0xffffffff


	//   ....[4]....
        /*005c*/ 	.word	0xffffffff


	//----- nvinfo : EIATTR_COOP_GROUP_INSTR_OFFSETS
	.align		4
.L_37:
        /*0060*/ 	.byte	0x04, 0x28
        /*0062*/ 	.short	(.L_39 - .L_38)


	//   ....[0]....
.L_38:
        /*0064*/ 	.word	0x00000340


	//   ....[1]....
        /*0068*/ 	.word	0x00000390


	//   ....[2]....
        /*006c*/ 	.word	0x000003e0


	//   ....[3]....
        /*0070*/ 	.word	0x00000430


	//   ....[4]....
        /*0074*/ 	.word	0x00000480


	//----- nvinfo : EIATTR_VRC_CTA_INIT_COUNT
	.align		4
.L_39:
        /*0078*/ 	.byte	0x02, 0x4a
	.zero		1
	.zero		1


	//----- nvinfo : EIATTR_EXIT_INSTR_OFFSETS
	.align		4
        /*007c*/ 	.byte	0x04, 0x1c
        /*007e*/ 	.short	(.L_41 - .L_40)


	//   ....[0]....
.L_40:
        /*0080*/ 	.word	0x000002e0


	//   ....[1]....
        /*0084*/ 	.word	0x00000490


	//   ....[2]....
        /*0088*/ 	.word	0x000004f0


	//----- nvinfo : EIATTR_CBANK_PARAM_SIZE
	.align		4
.L_41:
        /*008c*/ 	.byte	0x03, 0x19
        /*008e*/ 	.short	0x0018


	//----- nvinfo : EIATTR_PARAM_CBANK
	.align		4
        /*0090*/ 	.byte	0x04, 0x0a
        /*0092*/ 	.short	(.L_43 - .L_42)
	.align		4
.L_42:
        /*0094*/ 	.word	index@(.nv.constant0._Z17reduction_kernel2PdPKdl)
        /*0098*/ 	.short	0x0380
        /*009a*/ 	.short	0x0018


	//----- nvinfo : EIATTR_SW_WAR
	.align		4
.L_43:
        /*009c*/ 	.byte	0x04, 0x36
        /*009e*/ 	.short	(.L_45 - .L_44)
.L_44:
        /*00a0*/ 	.word	0x00000008
.L_45:


//--------------------- .nv.callgraph             --------------------------
	.section	.nv.callgraph,"",@"SHT_CUDA_CALLGRAPH"
	.align	4
	.sectionentsize	8
	.align		4
        /*0000*/ 	.word	0x00000000
	.align		4
        /*0004*/ 	.word	0xffffffff
	.align		4
        /*0008*/ 	.word	0x00000000
	.align		4
        /*000c*/ 	.word	0xfffffffe
	.align		4
        /*0010*/ 	.word	0x00000000
	.align		4
        /*0014*/ 	.word	0xfffffffd
	.align		4
        /*0018*/ 	.word	0x00000000
	.align		4
        /*001c*/ 	.word	0xfffffffc


//--------------------- .text._Z11mult_kernelPdS_S_l --------------------------
	.section	.text._Z11mult_kernelPdS_S_l,"ax",@progbits
	.align	128
        .global         _Z11mult_kernelPdS_S_l
        .type           _Z11mult_kernelPdS_S_l,@function
        .size           _Z11mult_kernelPdS_S_l,(.L_x_2 - _Z11mult_kernelPdS_S_l)
        .other          _Z11mult_kernelPdS_S_l,@"STO_CUDA_ENTRY STV_DEFAULT"
_Z11mult_kernelPdS_S_l:
.text._Z11mult_kernelPdS_S_l:
[----:B------:R-:W-:Y:S01]  /*0000*/  LDC R1, c[0x0][0x37c] ;  /* 0x0000df00ff017b82 */ /* 0x000fe20000000800 */
[----:B------:R-:W0:Y:S07]  /*0010*/  S2R R3, SR_TID.X ;  /* 0x0000000000037919 */ /* 0x000e2e0000002100 */
[----:B------:R-:W0:Y:S01]  /*0020*/  S2UR UR4, SR_CTAID.X ;  /* 0x00000000000479c3 */ /* 0x000e220000002500 */
[----:B------:R-:W1:Y:S07]  /*0030*/  LDCU.64 UR6, c[0x0][0x398] ;  /* 0x00007300ff0677ac */ /* 0x000e6e0008000a00 */
[----:B------:R-:W0:Y:S02]  /*0040*/  LDC R0, c[0x0][0x360] ;  /* 0x0000d800ff007b82 */ /* 0x000e240000000800 */
[----:B0-----:R-:W-:-:S05]  /*0050*/  IMAD R0, R0, UR4, R3 ;  /* 0x0000000400007c24 */ /* 0x001fca000f8e0203 */
[----:B-1----:R-:W-:Y:S02]  /*0060*/  ISETP.GE.U32.AND P0, PT, R0, UR6, PT ;  /* 0x0000000600007c0c */ /* 0x002fe4000bf06070 */
[----:B------:R-:W-:-:S04]  /*0070*/  SHF.R.S32.HI R3, RZ, 0x1f, R0 ;  /* 0x0000001fff037819 */ /* 0x000fc80000011400 */
[----:B------:R-:W-:-:S13]  /*0080*/  ISETP.GE.AND.EX P0, PT, R3, UR7, PT, P0 ;  /* 0x0000000703007c0c */ /* 0x000fda000bf06300 */
[----:B------:R-:W-:Y:S05]  /*0090*/  @P0 EXIT ;  /* 0x000000000000094d */ /* 0x000fea0003800000 */
[----:B------:R-:W0:Y:S01]  /*00a0*/  LDCU.128 UR8, c[0x0][0x380] ;  /* 0x00007000ff0877ac */ /* 0x000e220008000c00 */
[C---:B------:R-:W-:Y:S01]  /*00b0*/  IMAD.SHL.U32 R8, R0.reuse, 0x8, RZ ;  /* 0x0000000800087824 */ /* 0x040fe200078e00ff */
[----:B------:R-:W-:Y:S01]  /*00c0*/  SHF.L.U64.HI R0, R0, 0x3, R3 ;  /* 0x0000000300007819 */ /* 0x000fe20000010203 */
[----:B------:R-:W1:Y:S01]  /*00d0*/  LDCU.64 UR4, c[0x0][0x358] ;  /* 0x00006b00ff0477ac */ /* 0x000e620008000a00 */
[----:B------:R-:W2:Y:S02]  /*00e0*/  LDCU.64 UR6, c[0x0][0x390] ;  /* 0x00007200ff0677ac */ /* 0x000ea40008000a00 */
[C---:B0-----:R-:W-:Y:S02]  /*00f0*/  IADD3 R4, P1, PT, R8.reuse, UR10, RZ ;  /* 0x0000000a08047c10 */ /* 0x041fe4000ff3e0ff */
[----:B------:R-:W-:Y:S02]  /*0100*/  IADD3 R6, P0, PT, R8, UR8, RZ ;  /* 0x0000000808067c10 */ /* 0x000fe4000ff1e0ff */
[----:B------:R-:W-:-:S02]  /*0110*/  IADD3.X R5, PT, PT, R0, UR11, RZ, P1, !PT ;  /* 0x0000000b00057c10 */ /* 0x000fc40008ffe4ff */
[----:B------:R-:W-:-:S04]  /*0120*/  IADD3.X R7, PT, PT, R0, UR9, RZ, P0, !PT ;  /* 0x0000000900077c10 */ /* 0x000fc800087fe4ff */
[----:B-1----:R-:W3:Y:S04]  /*0130*/  LDG.E.64 R4, desc[UR4][R4.64] ;  /* 0x0000000404047981 */ /* 0x002ee8000c1e1b00 */
[----:B------:R-:W3:Y:S01]  /*0140*/  LDG.E.64 R2, desc[UR4][R6.64] ;  /* 0x0000000406027981 */ /* 0x000ee2000c1e1b00 */
[----:B--2---:R-:W-:-:S04]  /*0150*/  IADD3 R8, P0, PT, R8, UR6, RZ ;  /* 0x0000000608087c10 */ /* 0x004fc8000ff1e0ff */
[----:B------:R-:W-:Y:S01]  /*0160*/  IADD3.X R9, PT, PT, R0, UR7, RZ, P0, !PT ;  /* 0x0000000700097c10 */ /* 0x000fe200087fe4ff */
[----:B---3--:R-:W-:-:S07]  /*0170*/  DMUL R2, R2, R4 ;  /* 0x0000000402027228 */ /* 0x008fce0000000000 */
[----:B------:R-:W-:Y:S01]  /*0180*/  STG.E.64 desc[UR4][R8.64], R2 ;  /* 0x0000000208007986 */ /* 0x000fe2000c101b04 */
[----:B------:R-:W-:Y:S05]  /*0190*/  EXIT ;  /* 0x000000000000794d */ /* 0x000fea0003800000 */
.L_x_0:
[----:B------:R-:W-:-:S00]  /*01a0*/  BRA `(.L_x_0) ;  /* 0xfffffffc00fc7947 */ /* 0x000fc0000383ffff */
[----:B------:R-:W-:-:S00]  /*01b0*/  NOP ;  /* 0x0000000000007918 */ /* 0x000fc00000000000 */
        /* <DEDUP_REMOVED lines=12> */
.L_x_2:


//--------------------- .text._Z17reduction_kernel2PdPKdl --------------------------
	.section	.text._Z17reduction_kernel2PdPKdl,"ax",@progbits
	.align	128
        .global         _Z17reduction_kernel2PdPKdl
        .type           _Z17reduction_kernel2PdPKdl,@function
        .size           _Z17reduction_kernel2PdPKdl,(.L_x_3 - _Z17reduction_kernel2PdPKdl)
        .other          _Z17reduction_kernel2PdPKdl,@"STO_CUDA_ENTRY STV_DEFAULT"
_Z17reduction_kernel2PdPKdl:
.text._Z17reduction_kernel2PdPKdl:
[----:B------:R-:W-:Y:S01]  /*0000*/  LDC R1, c[0x0][0x37c] ;  /* 0x0000df00ff017b82 */ /* 0x000fe20000000800 */
[----:B------:R-:W0:Y:S01]  /*0010*/  S2R R0, SR_CTAID.X ;  /* 0x0000000000007919 */ /* 0x000e220000002500 */
[----:B------:R-:W0:Y:S01]  /*0020*/  LDCU UR4, c[0x0][0x360] ;  /* 0x00006c00ff0477ac */ /* 0x000e220008000800 */
[----:B------:R-:W0:Y:S01]  /*0030*/  S2R R3, SR_TID.X ;  /* 0x0000000000037919 */ /* 0x000e220000002100 */
[----:B------:R-:W1:Y:S01]  /*0040*/  LDCU.64 UR6, c[0x0][0x390] ;  /* 0x00007200ff0677ac */ /* 0x000e620008000a00 */
[----:B0-----:R-:W-:-:S05]  /*0050*/  IMAD R2, R0, UR4, R3 ;  /* 0x0000000400027c24 */ /* 0x001fca000f8e0203 */
[----:B-1----:R-:W-:Y:S02]  /*0060*/  ISETP.GE.U32.AND P0, PT, R2, UR6, PT ;  /* 0x0000000602007c0c */ /* 0x002fe4000bf06070 */
[----:B------:R-:W-:-:S04]  /*0070*/  SHF.R.S32.HI R5, RZ, 0x1f, R2 ;  /* 0x0000001fff057819 */ /* 0x000fc80000011402 */
[----:B------:R-:W-:Y:S01]  /*0080*/  ISETP.GE.AND.EX P0, PT, R5, UR7, PT, P0 ;  /* 0x0000000705007c0c */ /* 0x000fe2000bf06300 */
[----:B------:R-:W0:-:S12]  /*0090*/  LDCU.64 UR6, c[0x0][0x358] ;  /* 0x00006b00ff0677ac */ /* 0x000e180008000a00 */
[----:B------:R-:W1:Y:S02]  /*00a0*/  @!P0 LDC.64 R6, c[0x0][0x388] ;  /* 0x0000e200ff068b82 */ /* 0x000e640000000a00 */
[----:B-1----:R-:W-:-:S04]  /*00b0*/  @!P0 LEA R4, P1, R2, R6, 0x3 ;  /* 0x0000000602048211 */ /* 0x002fc800078218ff */
[----:B------:R-:W-:-:S06]  /*00c0*/  @!P0 LEA.HI.X R5, R2, R7, R5, 0x3, P1 ;  /* 0x0000000702058211 */ /* 0x000fcc00008f1c05 */
[----:B0-----:R-:W2:Y:S01]  /*00d0*/  @!P0 LDG.E.64 R4, desc[UR6][R4.64] ;  /* 0x0000000604048981 */ /* 0x001ea2000c1e1b00 */
[----:B------:R-:W0:Y:S01]  /*00e0*/  S2UR UR5, SR_CgaCtaId ;  /* 0x00000000000579c3 */ /* 0x000e220000008800 */
[----:B------:R-:W-:Y:S01]  /*00f0*/  UMOV UR4, 0x400 ;  /* 0x0000040000047882 */ /* 0x000fe20000000000 */
[----:B------:R-:W-:Y:S01]  /*0100*/  ISETP.GT.U32.AND P1, PT, R3, 0x1ff, PT ;  /* 0x000001ff0300780c */ /* 0x000fe20003f24070 */
[----:B0-----:R-:W-:-:S06]  /*0110*/  ULEA UR4, UR5, UR4, 0x18 ;  /* 0x0000000405047291 */ /* 0x001fcc000f8ec0ff */
[----:B------:R-:W-:-:S05]  /*0120*/  LEA R2, R3, UR4, 0x3 ;  /* 0x0000000403027c11 */ /* 0x000fca000f8e18ff */
[----:B--2---:R-:W-:Y:S04]  /*0130*/  @!P0 STS.64 [R2], R4 ;  /* 0x0000000402008388 */ /* 0x004fe80000000a00 */
[----:B------:R-:W-:Y:S01]  /*0140*/  @P0 STS.64 [R2], RZ ;  /* 0x000000ff02000388 */ /* 0x000fe20000000a00 */
[----:B------:R-:W-:Y:S01]  /*0150*/  BAR.SYNC.DEFER_BLOCKING 0x0 ;  /* 0x0000000000007b1d */ /* 0x000fe20000010000 */
[----:B------:R-:W-:-:S05]  /*0160*/  ISETP.GT.U32.AND P0, PT, R3, 0xff, PT ;  /* 0x000000ff0300780c */ /* 0x000fca0003f04070 */
[----:B------:R-:W-:Y:S04]  /*0170*/  @!P1 LDS.64 R6, [R2+0x1000] ;  /* 0x0010000002069984 */ /* 0x000fe80000000a00 */
[----:B------:R-:W0:Y:S02]  /*0180*/  @!P1 LDS.64 R8, [R2] ;  /* 0x0000000002089984 */ /* 0x000e240000000a00 */
[----:B0-----:R-:W-:-:S07]  /*0190*/  @!P1 DADD R6, R6, R8 ;  /* 0x0000000006069229 */ /* 0x001fce0000000008 */
[----:B------:R-:W-:Y:S01]  /*01a0*/  @!P1 STS.64 [R2], R6 ;  /* 0x0000000602009388 */ /* 0x000fe20000000a00 */
        /* <DEDUP_REMOVED lines=17> */
[----:B------:R0:W-:Y:S01]  /*02c0*/  @!P0 STS.64 [R2], R6 ;  /* 0x0000000602008388 */ /* 0x0001e20000000a00 */
[----:B------:R-:W-:Y:S06]  /*02d0*/  BAR.SYNC.DEFER_BLOCKING 0x0 ;  /* 0x0000000000007b1d */ /* 0x000fec0000010000 */
[----:B------:R-:W-:Y:S05]  /*02e0*/  @P1 EXIT ;  /* 0x000000000000194d */ /* 0x000fea0003800000 */
[----:B------:R-:W-:Y:S01]  /*02f0*/  LDS.64 R4, [R2+0x100] ;  /* 0x0001000002047984 */ /* 0x000fe20000000a00 */
[----:B------:R-:W-:-:S03]  /*0300*/  ISETP.NE.AND P0, PT, R3, RZ, PT ;  /* 0x000000ff0300720c */ /* 0x000fc60003f05270 */
[----:B0-----:R-:W0:Y:S02]  /*0310*/  LDS.64 R6, [R2] ;  /* 0x0000000002067984 */ /* 0x001e240000000a00 */
[----:B0-----:R-:W-:-:S07]  /*0320*/  DADD R4, R4, R6 ;  /* 0x0000000004047229 */ /* 0x001fce0000000006 */
[----:B------:R-:W-:Y:S01]  /*0330*/  STS.64 [R2], R4 ;  /* 0x0000000402007388 */ /* 0x000fe20000000a00 */
[----:B------:R-:W-:-:S03]  /*0340*/  NOP ;  /* 0x0000000000007918 */ /* 0x000fc60000000000 */
[----:B------:R-:W-:Y:S04]  /*0350*/  LDS.64 R6, [R2+0x80] ;  /* 0x0000800002067984 */ /* 0x000fe80000000a00 */
[----:B------:R-:W0:Y:S02]  /*0360*/  LDS.64 R8, [R2] ;  /* 0x0000000002087984 */ /* 0x000e240000000a00 */
        /* <DEDUP_REMOVED lines=16> */
[----:B------:R0:W-:Y:S01]  /*0470*/  STS.64 [R2], R6 ;  /* 0x0000000602007388 */ /* 0x0001e20000000a00 */
[----:B------:R-:W-:Y:S01]  /*0480*/  NOP ;  /* 0x0000000000007918 */ /* 0x000fe20000000000 */
[----:B------:R-:W-:Y:S05]  /*0490*/  @P0 EXIT ;  /* 0x000000000000094d */ /* 0x000fea0003800000 */
[----:B0-----:R-:W0:Y:S01]  /*04a0*/  LDS.128 R4, [UR4] ;  /* 0x00000004ff047984 */ /* 0x001e220008000c00 */
[----:B------:R-:W1:Y:S02]  /*04b0*/  LDC.64 R2, c[0x0][0x380] ;  /* 0x0000e000ff027b82 */ /* 0x000e640000000a00 */
[----:B-1----:R-:W-:Y:S01]  /*04c0*/  IMAD.WIDE.U32 R2, R0, 0x8, R2 ;  /* 0x0000000800027825 */ /* 0x002fe200078e0002 */
[----:B0-----:R-:W-:-:S07]  /*04d0*/  DADD R4, R4, R6 ;  /* 0x0000000004047229 */ /* 0x001fce0000000006 */
[----:B------:R-:W-:Y:S01]  /*04e0*/  STG.E.64 desc[UR6][R2.64], R4 ;  /* 0x0000000402007986 */ /* 0x000fe2000c101b06 */
[----:B------:R-:W-:Y:S05]  /*04f0*/  EXIT ;  /* 0x000000000000794d */ /* 0x000fea0003800000 */
.L_x_1:
        /* <DEDUP_REMOVED lines=16> */
.L_x_3:


//--------------------- .nv.shared.reserved.0     --------------------------
	.section	.nv.shared.reserved.0,"aw",@nobits
	.weak		__nv_reservedSMEM_offset_0_alias
	.size		__nv_reservedSMEM_offset_0_alias, 0, 64
	.other		__nv_reservedSMEM_offset_0_alias,@"STO_CUDA_RESERVED_SHARED STV_DEFAULT"
__nv_reservedSMEM_offset_0_alias:
	.zero		0
	.zero		64


//--------------------- .nv.shared._Z17reduction_kernel2PdPKdl --------------------------
	.section	.nv.shared._Z17reduction_kernel2PdPKdl,"aw",@nobits
	.sectionflags	@""
	.align	8
.nv.shared._Z17reduction_kernel2PdPKdl:
	.zero		9216


//--------------------- .nv.constant0._Z11mult_kernelPdS_S_l --------------------------
	.section	.nv.constant0._Z11mult_kernelPdS_S_l,"a",@progbits
	.sectionflags	@""
	.align	4
.nv.constant0._Z11mult_kernelPdS_S_l:
	.zero		928


//--------------------- .nv.constant0._Z17reduction_kernel2PdPKdl --------------------------
	.section	.nv.constant0._Z17reduction_kernel2PdPKdl,"a",@progbits
	.sectionflags	@""
	.align	4
.nv.constant0._Z17reduction_kernel2PdPKdl:
	.zero		920


//--------------------- SYMBOLS --------------------------

	.type		.nv.reservedSmem.offset0,@object
	.size		.nv.reservedSmem.offset0,0x4
	.type		.nv.reservedSmem.cap,@object
	.size		.nv.reservedSmem.cap,0x4
